//
// Generated by NVIDIA NVVM Compiler
//
// Compiler Build ID: CL-36424714
// Cuda compilation tools, release 13.0, V13.0.88
// Based on NVVM 20.0.0
//

.version 9.0
.target sm_100
.address_size 64

	// .globl	_Z18conv2d_cuda_kernelPKhS0_Ph

.visible .entry _Z18conv2d_cuda_kernelPKhS0_Ph(
	.param .u64 .ptr .align 1 _Z18conv2d_cuda_kernelPKhS0_Ph_param_0,
	.param .u64 .ptr .align 1 _Z18conv2d_cuda_kernelPKhS0_Ph_param_1,
	.param .u64 .ptr .align 1 _Z18conv2d_cuda_kernelPKhS0_Ph_param_2
)
{
	.reg .pred 	%p<26>;
	.reg .b16 	%rs<49>;
	.reg .b32 	%r<40>;
	.reg .b64 	%rd<40>;

	ld.param.u64 	%rd10, [_Z18conv2d_cuda_kernelPKhS0_Ph_param_0];
	ld.param.u64 	%rd11, [_Z18conv2d_cuda_kernelPKhS0_Ph_param_1];
	ld.param.u64 	%rd9, [_Z18conv2d_cuda_kernelPKhS0_Ph_param_2];
	cvta.to.global.u64 	%rd12, %rd11;
	cvta.to.global.u64 	%rd39, %rd10;
	mov.u32 	%r14, %ctaid.x;
	mov.u32 	%r15, %ctaid.y;
	mov.u32 	%r16, %ctaid.z;
	mov.u32 	%r1, %tid.x;
	add.s32 	%r18, %r15, -1;
	add.s32 	%r19, %r16, -1;
	mul.lo.s32 	%r2, %r14, 1280000;
	setp.lt.u32 	%p6, %r18, 100;
	setp.lt.u32 	%p7, %r19, 100;
	and.pred  	%p1, %p6, %p7;
	shl.b32 	%r20, %r19, 7;
	setp.lt.u32 	%p8, %r16, 100;
	and.pred  	%p2, %p6, %p8;
	shl.b32 	%r3, %r16, 7;
	setp.lt.u32 	%p9, %r16, 99;
	and.pred  	%p3, %p6, %p9;
	setp.lt.u32 	%p10, %r15, 100;
	mul.lo.s32 	%r4, %r15, 12800;
	and.pred  	%p4, %p10, %p7;
	setp.lt.u32 	%p11, %r15, 99;
	and.pred  	%p5, %p11, %p7;
	add.s32 	%r21, %r2, %r4;
	add.s32 	%r5, %r21, %r3;
	add.s32 	%r6, %r5, -12928;
	add.s32 	%r7, %r5, -12800;
	add.s32 	%r8, %r5, -12672;
	add.s32 	%r9, %r5, 128;
	add.s32 	%r10, %r5, -128;
	mul.wide.u32 	%rd13, %r15, 12800;
	cvt.u64.u32 	%rd14, %r2;
	add.s64 	%rd15, %rd13, %rd14;
	cvt.u64.u32 	%rd16, %r20;
	add.s64 	%rd2, %rd15, %rd16;
	mul.wide.u32 	%rd17, %r16, 128;
	add.s64 	%rd3, %rd15, %rd17;
	cvt.u64.u32 	%rd18, %r1;
	add.s64 	%rd19, %rd18, %rd12;
	add.s64 	%rd38, %rd19, 65536;
	mov.b16 	%rs40, 0;
	mov.b32 	%r39, 0;
	not.pred 	%p12, %p1;
	not.pred 	%p13, %p2;
	not.pred 	%p14, %p3;
	not.pred 	%p15, %p4;
	not.pred 	%p20, %p5;
$L__BB0_1:
	@%p12 bra 	$L__BB0_3;
	cvt.u64.u32 	%rd20, %r6;
	add.s64 	%rd21, %rd39, %rd20;
	ld.global.u8 	%rs21, [%rd21];
	ld.global.u8 	%rs22, [%rd38+-65536];
	mad.lo.s16 	%rs40, %rs22, %rs21, %rs40;
$L__BB0_3:
	@%p13 bra 	$L__BB0_5;
	cvt.u64.u32 	%rd22, %r7;
	add.s64 	%rd23, %rd39, %rd22;
	ld.global.u8 	%rs23, [%rd23];
	ld.global.u8 	%rs24, [%rd38+-49152];
	mad.lo.s16 	%rs40, %rs24, %rs23, %rs40;
$L__BB0_5:
	@%p14 bra 	$L__BB0_7;
	cvt.u64.u32 	%rd24, %r8;
	add.s64 	%rd25, %rd39, %rd24;
	ld.global.u8 	%rs25, [%rd25];
	ld.global.u8 	%rs26, [%rd38+-32768];
	mad.lo.s16 	%rs40, %rs26, %rs25, %rs40;
$L__BB0_7:
	@%p15 bra 	$L__BB0_9;
	cvt.u64.u32 	%rd26, %r10;
	add.s64 	%rd27, %rd39, %rd26;
	ld.global.u8 	%rs27, [%rd27];
	ld.global.u8 	%rs28, [%rd38+-16384];
	mad.lo.s16 	%rs40, %rs28, %rs27, %rs40;
$L__BB0_9:
	mov.u32 	%r22, %ctaid.y;
	mov.u32 	%r23, %ctaid.z;
	max.u32 	%r25, %r22, %r23;
	setp.gt.u32 	%p16, %r25, 99;
	@%p16 bra 	$L__BB0_11;
	cvt.u64.u32 	%rd28, %r5;
	add.s64 	%rd29, %rd39, %rd28;
	ld.global.u8 	%rs29, [%rd29];
	ld.global.u8 	%rs30, [%rd38];
	mad.lo.s16 	%rs40, %rs30, %rs29, %rs40;
$L__BB0_11:
	mov.u32 	%r26, %ctaid.y;
	setp.gt.u32 	%p17, %r26, 99;
	mov.u32 	%r27, %ctaid.z;
	setp.gt.u32 	%p18, %r27, 98;
	or.pred  	%p19, %p17, %p18;
	@%p19 bra 	$L__BB0_13;
	cvt.u64.u32 	%rd30, %r9;
	add.s64 	%rd31, %rd39, %rd30;
	ld.global.u8 	%rs31, [%rd31];
	ld.global.u8 	%rs32, [%rd38+16384];
	mad.lo.s16 	%rs40, %rs32, %rs31, %rs40;
$L__BB0_13:
	@%p20 bra 	$L__BB0_15;
	add.s64 	%rd32, %rd39, %rd2;
	ld.global.u8 	%rs33, [%rd32+12800];
	ld.global.u8 	%rs34, [%rd38+32768];
	mad.lo.s16 	%rs40, %rs34, %rs33, %rs40;
$L__BB0_15:
	mov.u32 	%r29, %ctaid.y;
	setp.gt.u32 	%p21, %r29, 98;
	mov.u32 	%r30, %ctaid.z;
	setp.gt.u32 	%p22, %r30, 99;
	or.pred  	%p23, %p21, %p22;
	@%p23 bra 	$L__BB0_17;
	add.s64 	%rd33, %rd39, %rd3;
	ld.global.u8 	%rs35, [%rd33+12800];
	ld.global.u8 	%rs36, [%rd38+49152];
	mad.lo.s16 	%rs40, %rs36, %rs35, %rs40;
$L__BB0_17:
	max.u32 	%r35, %r29, %r30;
	setp.gt.u32 	%p24, %r35, 98;
	@%p24 bra 	$L__BB0_19;
	add.s64 	%rd34, %rd39, %rd3;
	ld.global.u8 	%rs37, [%rd34+12928];
	ld.global.u8 	%rs38, [%rd38+65536];
	mad.lo.s16 	%rs40, %rs38, %rs37, %rs40;
$L__BB0_19:
	add.s32 	%r39, %r39, 1;
	add.s64 	%rd39, %rd39, 1;
	add.s64 	%rd38, %rd38, 128;
	setp.ne.s32 	%p25, %r39, 128;
	@%p25 bra 	$L__BB0_1;
	cvta.to.global.u64 	%rd35, %rd9;
	add.s32 	%r36, %r4, %r1;
	add.s32 	%r37, %r36, %r2;
	add.s32 	%r38, %r37, %r3;
	cvt.u64.u32 	%rd36, %r38;
	add.s64 	%rd37, %rd35, %rd36;
	st.global.u8 	[%rd37], %rs40;
	ret;

}


// ===== COMPILED SASS (sm_100) =====

	.target	sm_100

	.elftype	@"ET_EXEC"


//--------------------- .note.nv.tkinfo           --------------------------
	.section	.note.nv.tkinfo,"",@"SHT_NOTE"
	.sectionflags	@"SHF_NOTE_NV_TKINFO"
	.tkinfo
        /*0018*/ 	.word	0x00000002
        /*0030*/ 	.string	""
        /*0030*/ 	.string	"ptxas"
        /*0030*/ 	.string	"Cuda compilation tools, release 13.0, V13.0.88"
        /*0030*/ 	.string	"Build cuda_13.0.r13.0/compiler.36424714_0"
        /*0030*/ 	.string	"-arch sm_100 -m 64 "



//--------------------- .note.nv.cuinfo           --------------------------
	.section	.note.nv.cuinfo,"",@"SHT_NOTE"
	.sectionflags	@"SHF_NOTE_NV_CUINFO"
        /*0018*/ 	.short	0x0002
        /*001a*/ 	.short	0x0064
        /*001c*/ 	.short	0x0082
	.zero		2


//--------------------- .nv.info                  --------------------------
	.section	.nv.info,"",@"SHT_CUDA_INFO"
	.align	4


	//----- nvinfo : EIATTR_REGCOUNT
	.align		4
        /*0000*/ 	.byte	0x04, 0x2f
        /*0002*/ 	.short	(.L_1 - .L_0)
	.align		4
.L_0:
        /*0004*/ 	.word	index@(_Z18conv2d_cuda_kernelPKhS0_Ph)
        /*0008*/ 	.word	0x00000023


	//----- nvinfo : EIATTR_FRAME_SIZE
	.align		4
.L_1:
        /*000c*/ 	.byte	0x04, 0x11
        /*000e*/ 	.short	(.L_3 - .L_2)
	.align		4
.L_2:
        /*0010*/ 	.word	index@(_Z18conv2d_cuda_kernelPKhS0_Ph)
        /*0014*/ 	.word	0x00000000


	//----- nvinfo : EIATTR_MIN_STACK_SIZE
	.align		4
.L_3:
        /*0018*/ 	.byte	0x04, 0x12
        /*001a*/ 	.short	(.L_5 - .L_4)
	.align		4
.L_4:
        /*001c*/ 	.word	index@(_Z18conv2d_cuda_kernelPKhS0_Ph)
        /*0020*/ 	.word	0x00000000
.L_5:


//--------------------- .nv.compat                --------------------------
	.section	.nv.compat,"",@"SHT_CUDA_COMPAT_INFO"
	.align	4
        /*0000*/ 	.byte	0x02, 0x09, 0x00, 0x00, 0x02, 0x02, 0x01, 0x00, 0x02, 0x05, 0x05, 0x00, 0x03, 0x07, 0x01, 0x01
        /*0010*/ 	.byte	0x02, 0x03, 0x00, 0x00, 0x02, 0x06, 0x01, 0x00, 0x04, 0x0b, 0x08, 0x00, 0x09, 0x00, 0x00, 0x00
        /*0020*/ 	.byte	0x00, 0x00, 0x00, 0x00


//--------------------- .nv.info._Z18conv2d_cuda_kernelPKhS0_Ph --------------------------
	.section	.nv.info._Z18conv2d_cuda_kernelPKhS0_Ph,"",@"SHT_CUDA_INFO"
	.sectionflags	@""
	.align	4


	//----- nvinfo : EIATTR_CUDA_API_VERSION
	.align		4
        /*0000*/ 	.byte	0x04, 0x37
        /*0002*/ 	.short	(.L_7 - .L_6)
.L_6:
        /*0004*/ 	.word	0x00000082


	//----- nvinfo : EIATTR_KPARAM_INFO
	.align		4
.L_7:
        /*0008*/ 	.byte	0x04, 0x17
        /*000a*/ 	.short	(.L_9 - .L_8)
.L_8:
        /*000c*/ 	.word	0x00000000
        /*0010*/ 	.short	0x0002
        /*0012*/ 	.short	0x0010
        /*0014*/ 	.byte	0x00, 0xf5, 0x21, 0x00


	//----- nvinfo : EIATTR_KPARAM_INFO
	.align		4
.L_9:
        /*0018*/ 	.byte	0x04, 0x17
        /*001a*/ 	.short	(.L_11 - .L_10)
.L_10:
        /*001c*/ 	.word	0x00000000
        /*0020*/ 	.short	0x0001
        /*0022*/ 	.short	0x0008
        /*0024*/ 	.byte	0x00, 0xf5, 0x21, 0x00


	//----- nvinfo : EIATTR_KPARAM_INFO
	.align		4
.L_11:
        /*0028*/ 	.byte	0x04, 0x17
        /*002a*/ 	.short	(.L_13 - .L_12)
.L_12:
        /*002c*/ 	.word	0x00000000
        /*0030*/ 	.short	0x0000
        /*0032*/ 	.short	0x0000
        /*0034*/ 	.byte	0x00, 0xf5, 0x21, 0x00


	//----- nvinfo : EIATTR_SPARSE_MMA_MASK
	.align		4
.L_13:
        /*0038*/ 	.byte	0x03, 0x50
        /*003a*/ 	.short	0x0000


	//----- nvinfo : EIATTR_MAXREG_COUNT
	.align		4
        /*003c*/ 	.byte	0x03, 0x1b
        /*003e*/ 	.short	0x00ff


	//----- nvinfo : EIATTR_MERCURY_ISA_VERSION
	.align		4
        /*0040*/ 	.byte	0x03, 0x5f
        /*0042*/ 	.short	0x0101


	//----- nvinfo : EIATTR_VRC_CTA_INIT_COUNT
	.align		4
        /*0044*/ 	.byte	0x02, 0x4a
	.zero		1
	.zero		1


	//----- nvinfo : EIATTR_EXIT_INSTR_OFFSETS
	.align		4
        /*0048*/ 	.byte	0x04, 0x1c
        /*004a*/ 	.short	(.L_15 - .L_14)


	//   ....[0]....
.L_14:
        /*004c*/ 	.word	0x000007c0


	//----- nvinfo : EIATTR_CBANK_PARAM_SIZE
	.align		4
.L_15:
        /*0050*/ 	.byte	0x03, 0x19
        /*0052*/ 	.short	0x0018


	//----- nvinfo : EIATTR_PARAM_CBANK
	.align		4
        /*0054*/ 	.byte	0x04, 0x0a
        /*0056*/ 	.short	(.L_17 - .L_16)
	.align		4
.L_16:
        /*0058*/ 	.word	index@(.nv.constant0._Z18conv2d_cuda_kernelPKhS0_Ph)
        /*005c*/ 	.short	0x0380
        /*005e*/ 	.short	0x0018


	//----- nvinfo : EIATTR_SW_WAR
	.align		4
.L_17:
        /*0060*/ 	.byte	0x04, 0x36
        /*0062*/ 	.short	(.L_19 - .L_18)
.L_18:
        /*0064*/ 	.word	0x00000008
.L_19:


//--------------------- .nv.callgraph             --------------------------
	.section	.nv.callgraph,"",@"SHT_CUDA_CALLGRAPH"
	.align	4
	.sectionentsize	8
	.align		4
        /*0000*/ 	.word	0x00000000
	.align		4
        /*0004*/ 	.word	0xffffffff
	.align		4
        /*0008*/ 	.word	0x00000000
	.align		4
        /*000c*/ 	.word	0xfffffffe
	.align		4
        /*0010*/ 	.word	0x00000000
	.align		4
        /*0014*/ 	.word	0xfffffffd
	.align		4
        /*0018*/ 	.word	0x00000000
	.align		4
        /*001c*/ 	.word	0xfffffffc


//--------------------- .text._Z18conv2d_cuda_kernelPKhS0_Ph --------------------------
	.section	.text._Z18conv2d_cuda_kernelPKhS0_Ph,"ax",@progbits
	.align	128
        .global         _Z18conv2d_cuda_kernelPKhS0_Ph
        .type           _Z18conv2d_cuda_kernelPKhS0_Ph,@function
        .size           _Z18conv2d_cuda_kernelPKhS0_Ph,(.L_x_2 - _Z18conv2d_cuda_kernelPKhS0_Ph)
        .other          _Z18conv2d_cuda_kernelPKhS0_Ph,@"STO_CUDA_ENTRY STV_DEFAULT"
_Z18conv2d_cuda_kernelPKhS0_Ph:
.text._Z18conv2d_cuda_kernelPKhS0_Ph:
[----:B------:R-:W-:Y:S01]  /*0000*/  LDC R1, c[0x0][0x37c] ;  /* 0x0000df00ff017b82 */ /* 0x000fe20000000800 */
[----:B------:R-:W0:Y:S01]  /*0010*/  S2R R4, SR_CTAID.X ;  /* 0x0000000000047919 */ /* 0x000e220000002500 */
[----:B------:R-:W1:Y:S06]  /*0020*/  LDCU.64 UR4, c[0x0][0x388] ;  /* 0x00007100ff0477ac */ /* 0x000e6c0008000a00 */
[----:B------:R-:W2:Y:S01]  /*0030*/  LDC R19, c[0x0][0x380] ;  /* 0x0000e000ff137b82 */ /* 0x000ea20000000800 */
[----:B------:R-:W-:Y:S01]  /*0040*/  IMAD.MOV.U32 R5, RZ, RZ, RZ ;  /* 0x000000ffff057224 */ /* 0x000fe200078e00ff */
[----:B------:R-:W3:Y:S01]  /*0050*/  S2R R9, SR_CTAID.Z ;  /* 0x0000000000097919 */ /* 0x000ee20000002700 */
[----:B------:R-:W-:Y:S01]  /*0060*/  PRMT R20, RZ, 0x7610, R20 ;  /* 0x00007610ff147816 */ /* 0x000fe20000000014 */
[----:B------:R-:W4:Y:S01]  /*0070*/  LDCU.64 UR6, c[0x0][0x358] ;  /* 0x00006b00ff0677ac */ /* 0x000f220008000a00 */
[----:B------:R-:W5:Y:S03]  /*0080*/  S2R R7, SR_CTAID.Y ;  /* 0x0000000000077919 */ /* 0x000f660000002600 */
[----:B------:R-:W2:Y:S01]  /*0090*/  LDC R21, c[0x0][0x384] ;  /* 0x0000e100ff157b82 */ /* 0x000ea20000000800 */
[----:B------:R-:W1:Y:S01]  /*00a0*/  S2R R18, SR_TID.X ;  /* 0x0000000000127919 */ /* 0x000e620000002100 */
[----:B0-----:R-:W-:-:S02]  /*00b0*/  IMAD R4, R4, 0x138800, RZ ;  /* 0x0013880004047824 */ /* 0x001fc400078e02ff */
[----:B---3--:R-:W-:Y:S02]  /*00c0*/  VIADD R17, R9, 0xffffffff ;  /* 0xffffffff09117836 */ /* 0x008fe40000000000 */
[----:B-----5:R-:W-:-:S03]  /*00d0*/  IMAD.WIDE.U32 R2, R7, 0x3200, R4 ;  /* 0x0000320007027825 */ /* 0x020fc600078e0004 */
[----:B------:R-:W-:Y:S01]  /*00e0*/  ISETP.GE.U32.AND P2, PT, R17, 0x64, PT ;  /* 0x000000641100780c */ /* 0x000fe20003f46070 */
[C---:B------:R-:W-:Y:S01]  /*00f0*/  VIADD R0, R7.reuse, 0xffffffff ;  /* 0xffffffff07007836 */ /* 0x040fe20000000000 */
[----:B-1----:R-:W-:Y:S01]  /*0100*/  IADD3 R6, P5, PT, R18, UR4, RZ ;  /* 0x0000000412067c10 */ /* 0x002fe2000ffbe0ff */
[----:B------:R-:W-:Y:S01]  /*0110*/  IMAD R16, R7, 0x3200, R4 ;  /* 0x0000320007107824 */ /* 0x000fe200078e0204 */
[----:B------:R-:W-:Y:S01]  /*0120*/  LEA R17, P3, R17, R2, 0x7 ;  /* 0x0000000211117211 */ /* 0x000fe200078638ff */
[----:B------:R-:W-:Y:S01]  /*0130*/  UMOV UR4, URZ ;  /* 0x000000ff00047c82 */ /* 0x000fe20008000000 */
[----:B------:R-:W-:Y:S01]  /*0140*/  ISETP.GE.U32.AND P4, PT, R0, 0x64, PT ;  /* 0x000000640000780c */ /* 0x000fe20003f86070 */
[----:B------:R-:W-:Y:S01]  /*0150*/  IMAD R16, R9, 0x80, R16 ;  /* 0x0000008009107824 */ /* 0x000fe200078e0210 */
[----:B------:R-:W-:Y:S02]  /*0160*/  IADD3 R6, P6, PT, R6, 0x10000, RZ ;  /* 0x0001000006067810 */ /* 0x000fe40007fde0ff */
[----:B------:R-:W-:Y:S01]  /*0170*/  ISETP.LT.U32.AND P0, PT, R0, 0x64, !P2 ;  /* 0x000000640000780c */ /* 0x000fe20005701070 */
[--C-:B------:R-:W-:Y:S01]  /*0180*/  IMAD.X R0, RZ, RZ, R3.reuse, P3 ;  /* 0x000000ffff007224 */ /* 0x100fe200018e0603 */
[----:B------:R-:W-:Y:S01]  /*0190*/  ISETP.LT.U32.AND P1, PT, R7, 0x64, !P2 ;  /* 0x000000640700780c */ /* 0x000fe20005721070 */
[----:B------:R-:W-:Y:S01]  /*01a0*/  IMAD.WIDE.U32 R2, R9, 0x80, R2 ;  /* 0x0000008009027825 */ /* 0x000fe200078e0002 */
[----:B------:R-:W-:-:S02]  /*01b0*/  ISETP.LT.U32.AND P2, PT, R7, 0x63, !P2 ;  /* 0x000000630700780c */ /* 0x000fc40005741070 */
[C---:B------:R-:W-:Y:S01]  /*01c0*/  ISETP.LT.U32.AND P3, PT, R9.reuse, 0x64, !P4 ;  /* 0x000000640900780c */ /* 0x040fe20006761070 */
[C---:B------:R-:W-:Y:S01]  /*01d0*/  VIADD R22, R16.reuse, 0xffffcd80 ;  /* 0xffffcd8010167836 */ /* 0x040fe20000000000 */
[----:B------:R-:W-:Y:S01]  /*01e0*/  ISETP.LT.U32.AND P4, PT, R9, 0x63, !P4 ;  /* 0x000000630900780c */ /* 0x000fe20006781070 */
[C---:B------:R-:W-:Y:S01]  /*01f0*/  VIADD R24, R16.reuse, 0xffffce00 ;  /* 0xffffce0010187836 */ /* 0x040fe20000000000 */
[----:B------:R-:W-:Y:S01]  /*0200*/  IADD3.X R7, PT, PT, RZ, UR5, RZ, P6, P5 ;  /* 0x00000005ff077c10 */ /* 0x000fe2000b7ea4ff */
[C---:B------:R-:W-:Y:S02]  /*0210*/  VIADD R26, R16.reuse, 0xffffce80 ;  /* 0xffffce80101a7836 */ /* 0x040fe40000000000 */
[C---:B------:R-:W-:Y:S02]  /*0220*/  VIADD R28, R16.reuse, 0x80 ;  /* 0x00000080101c7836 */ /* 0x040fe40000000000 */
[----:B--2-4-:R-:W-:-:S07]  /*0230*/  VIADD R30, R16, 0xffffff80 ;  /* 0xffffff80101e7836 */ /* 0x014fce0000000000 */
.L_x_0:
[-C--:B------:R-:W-:Y:S01]  /*0240*/  @P0 IADD3 R8, P5, PT, R22, R19.reuse, RZ ;  /* 0x0000001316080210 */ /* 0x080fe20007fbe0ff */
[----:B------:R-:W2:Y:S04]  /*0250*/  @P0 LDG.E.U8 R13, desc[UR6][R6.64+-0x10000] ;  /* 0xff000006060d0981 */ /* 0x000ea8000c1e1100 */
[--C-:B------:R-:W-:Y:S01]  /*0260*/  @P0 IMAD.X R9, RZ, RZ, R21.reuse, P5 ;  /* 0x000000ffff090224 */ /* 0x100fe200028e0615 */
[----:B------:R-:W-:Y:S01]  /*0270*/  @P3 IADD3 R10, P5, PT, R24, R19, RZ ;  /* 0x00000013180a3210 */ /* 0x000fe20007fbe0ff */
[----:B------:R-:W3:Y:S04]  /*0280*/  @P3 LDG.E.U8 R15, desc[UR6][R6.64+-0xc000] ;  /* 0xff400006060f3981 */ /* 0x000ee8000c1e1100 */
[----:B------:R-:W2:Y:S01]  /*0290*/  @P0 LDG.E.U8 R8, desc[UR6][R8.64] ;  /* 0x0000000608080981 */ /* 0x000ea2000c1e1100 */
[----:B------:R-:W-:-:S05]  /*02a0*/  @P3 IMAD.X R11, RZ, RZ, R21, P5 ;  /* 0x000000ffff0b3224 */ /* 0x000fca00028e0615 */
[----:B------:R-:W3:Y:S01]  /*02b0*/  @P3 LDG.E.U8 R10, desc[UR6][R10.64] ;  /* 0x000000060a0a3981 */ /* 0x000ee2000c1e1100 */
[----:B------:R-:W-:Y:S01]  /*02c0*/  @P0 PRMT R12, R20, 0x9910, RZ ;  /* 0x00009910140c0816 */ /* 0x000fe200000000ff */
[----:B------:R-:W0:Y:S01]  /*02d0*/  S2R R25, SR_CTAID.Y ;  /* 0x0000000000197919 */ /* 0x000e220000002600 */
[----:B------:R-:W0:Y:S03]  /*02e0*/  S2R R23, SR_CTAID.Z ;  /* 0x0000000000177919 */ /* 0x000e260000002700 */
[----:B--2---:R-:W-:-:S05]  /*02f0*/  @P0 IMAD R12, R8, R13, R12 ;  /* 0x0000000d080c0224 */ /* 0x004fca00078e020c */
[----:B------:R-:W-:Y:S02]  /*0300*/  @P0 PRMT R20, R12, 0x7610, R20 ;  /* 0x000076100c140816 */ /* 0x000fe40000000014 */
[----:B------:R-:W-:Y:S02]  /*0310*/  @P4 IADD3 R12, P5, PT, R26, R19, RZ ;  /* 0x000000131a0c4210 */ /* 0x000fe40007fbe0ff */
[----:B------:R-:W-:-:S03]  /*0320*/  @P3 PRMT R31, R20, 0x9910, RZ ;  /* 0x00009910141f3816 */ /* 0x000fc600000000ff */
[----:B------:R-:W-:Y:S02]  /*0330*/  @P4 IMAD.X R13, RZ, RZ, R21, P5 ;  /* 0x000000ffff0d4224 */ /* 0x000fe400028e0615 */
[----:B---3--:R-:W-:-:S03]  /*0340*/  @P3 IMAD R31, R10, R15, R31 ;  /* 0x0000000f0a1f3224 */ /* 0x008fc600078e021f */
[----:B------:R-:W2:Y:S02]  /*0350*/  @P4 LDG.E.U8 R12, desc[UR6][R12.64] ;  /* 0x000000060c0c4981 */ /* 0x000ea4000c1e1100 */
[----:B------:R-:W-:Y:S02]  /*0360*/  @P3 PRMT R20, R31, 0x7610, R20 ;  /* 0x000076101f143816 */ /* 0x000fe40000000014 */
[----:B------:R-:W2:Y:S01]  /*0370*/  @P4 LDG.E.U8 R31, desc[UR6][R6.64+-0x8000] ;  /* 0xff800006061f4981 */ /* 0x000ea2000c1e1100 */
[----:B------:R-:W-:-:S05]  /*0380*/  @P1 IADD3 R8, P5, PT, R30, R19, RZ ;  /* 0x000000131e081210 */ /* 0x000fca0007fbe0ff */
[----:B------:R-:W-:Y:S01]  /*0390*/  @P1 IMAD.X R9, RZ, RZ, R21, P5 ;  /* 0x000000ffff091224 */ /* 0x000fe200028e0615 */
[----:B------:R-:W3:Y:S04]  /*03a0*/  @P1 LDG.E.U8 R13, desc[UR6][R6.64+-0x4000] ;  /* 0xffc00006060d1981 */ /* 0x000ee8000c1e1100 */
[----:B------:R1:W3:Y:S01]  /*03b0*/  @P1 LDG.E.U8 R8, desc[UR6][R8.64] ;  /* 0x0000000608081981 */ /* 0x0002e2000c1e1100 */
[----:B0-----:R-:W-:-:S04]  /*03c0*/  VIMNMX.U32 R27, PT, PT, R25, R23, !PT ;  /* 0x00000017191b7248 */ /* 0x001fc80007fe0000 */
[----:B------:R-:W-:Y:S02]  /*03d0*/  ISETP.GT.U32.AND P6, PT, R27, 0x63, PT ;  /* 0x000000631b00780c */ /* 0x000fe40003fc4070 */
[----:B------:R-:W-:-:S11]  /*03e0*/  @P4 PRMT R32, R20, 0x9910, RZ ;  /* 0x0000991014204816 */ /* 0x000fd600000000ff */
[----:B------:R-:W-:-:S05]  /*03f0*/  @!P6 IADD3 R10, P5, PT, R16, R19, RZ ;  /* 0x00000013100ae210 */ /* 0x000fca0007fbe0ff */
[----:B------:R-:W-:Y:S01]  /*0400*/  @!P6 IMAD.X R11, RZ, RZ, R21, P5 ;  /* 0x000000ffff0be224 */ /* 0x000fe200028e0615 */
[----:B------:R-:W-:-:S04]  /*0410*/  ISETP.GT.U32.AND P5, PT, R23, 0x62, PT ;  /* 0x000000621700780c */ /* 0x000fc80003fa4070 */
[----:B------:R-:W-:Y:S01]  /*0420*/  ISETP.GT.U32.OR P5, PT, R25, 0x63, P5 ;  /* 0x000000631900780c */ /* 0x000fe20002fa4470 */
[----:B------:R-:W4:Y:S01]  /*0430*/  @!P6 LDG.E.U8 R10, desc[UR6][R10.64] ;  /* 0x000000060a0ae981 */ /* 0x000f22000c1e1100 */
[----:B------:R-:W-:-:S11]  /*0440*/  P2R R29, PR, RZ, 0x1 ;  /* 0x00000001ff1d7803 */ /* 0x000fd60000000000 */
[----:B------:R-:W-:-:S05]  /*0450*/  @!P5 IADD3 R14, P0, PT, R28, R19, RZ ;  /* 0x000000131c0ed210 */ /* 0x000fca0007f1e0ff */
[----:B------:R-:W-:-:S05]  /*0460*/  @!P5 IMAD.X R15, RZ, RZ, R21, P0 ;  /* 0x000000ffff0fd224 */ /* 0x000fca00000e0615 */
[----:B------:R-:W5:Y:S04]  /*0470*/  @!P5 LDG.E.U8 R14, desc[UR6][R14.64] ;  /* 0x000000060e0ed981 */ /* 0x000f68000c1e1100 */
[----:B------:R-:W5:Y:S01]  /*0480*/  @P2 LDG.E.U8 R15, desc[UR6][R6.64+0x8000] ;  /* 0x00800006060f2981 */ /* 0x000f62000c1e1100 */
[----:B--2---:R-:W-:-:S05]  /*0490*/  @P4 IMAD R12, R12, R31, R32 ;  /* 0x0000001f0c0c4224 */ /* 0x004fca00078e0220 */
[----:B------:R-:W-:-:S04]  /*04a0*/  @P4 PRMT R20, R12, 0x7610, R20 ;  /* 0x000076100c144816 */ /* 0x000fc80000000014 */
[----:B-1----:R-:W-:-:S05]  /*04b0*/  @P1 PRMT R9, R20, 0x9910, RZ ;  /* 0x0000991014091816 */ /* 0x002fca00000000ff */
[----:B---3--:R-:W-:Y:S02]  /*04c0*/  @P1 IMAD R8, R8, R13, R9 ;  /* 0x0000000d08081224 */ /* 0x008fe400078e0209 */
[----:B------:R-:W4:Y:S04]  /*04d0*/  @!P6 LDG.E.U8 R9, desc[UR6][R6.64] ;  /* 0x000000060609e981 */ /* 0x000f28000c1e1100 */
[----:B------:R-:W5:Y:S01]  /*04e0*/  @!P5 LDG.E.U8 R13, desc[UR6][R6.64+0x4000] ;  /* 0x00400006060dd981 */ /* 0x000f62000c1e1100 */
[----:B------:R-:W-:-:S04]  /*04f0*/  @P1 PRMT R20, R8, 0x7610, R20 ;  /* 0x0000761008141816 */ /* 0x000fc80000000014 */
[----:B------:R-:W-:-:S05]  /*0500*/  @!P6 PRMT R8, R20, 0x9910, RZ ;  /* 0x000099101408e816 */ /* 0x000fca00000000ff */
[----:B----4-:R-:W-:-:S05]  /*0510*/  @!P6 IMAD R9, R10, R9, R8 ;  /* 0x000000090a09e224 */ /* 0x010fca00078e0208 */
[----:B------:R-:W-:-:S04]  /*0520*/  @!P6 PRMT R20, R9, 0x7610, R20 ;  /* 0x000076100914e816 */ /* 0x000fc80000000014 */
[----:B------:R-:W-:Y:S02]  /*0530*/  @!P5 PRMT R8, R20, 0x9910, RZ ;  /* 0x000099101408d816 */ /* 0x000fe400000000ff */
[----:B------:R-:W-:-:S03]  /*0540*/  ISETP.GT.U32.AND P6, PT, R23, 0x63, PT ;  /* 0x000000631700780c */ /* 0x000fc60003fc4070 */
[----:B-----5:R-:W-:Y:S01]  /*0550*/  @!P5 IMAD R13, R14, R13, R8 ;  /* 0x0000000d0e0dd224 */ /* 0x020fe200078e0208 */
[----:B------:R-:W-:-:S04]  /*0560*/  ISETP.GT.U32.OR P6, PT, R25, 0x62, P6 ;  /* 0x000000621900780c */ /* 0x000fc800037c4470 */
[----:B------:R-:W-:Y:S02]  /*0570*/  @!P5 PRMT R20, R13, 0x7610, R20 ;  /* 0x000076100d14d816 */ /* 0x000fe40000000014 */
[----:B------:R-:W-:-:S05]  /*0580*/  @P2 IADD3 R8, P5, PT, R19, R17, RZ ;  /* 0x0000001113082210 */ /* 0x000fca0007fbe0ff */
[----:B------:R-:W-:Y:S02]  /*0590*/  @P2 IMAD.X R9, R21, 0x1, R0, P5 ;  /* 0x0000000115092824 */ /* 0x000fe400028e0600 */
[----:B------:R-:W-:-:S03]  /*05a0*/  @!P6 IADD3 R10, P5, PT, R2, R19, RZ ;  /* 0x00000013020ae210 */ /* 0x000fc60007fbe0ff */
[----:B------:R-:W2:Y:S02]  /*05b0*/  @P2 LDG.E.U8 R8, desc[UR6][R8.64+0x3200] ;  /* 0x0032000608082981 */ /* 0x000ea4000c1e1100 */
[----:B------:R-:W-:Y:S01]  /*05c0*/  @!P6 IMAD.X R11, R3, 0x1, R21, P5 ;  /* 0x00000001030be824 */ /* 0x000fe200028e0615 */
[----:B------:R-:W-:Y:S02]  /*05d0*/  ISETP.GT.U32.AND P5, PT, R27, 0x62, PT ;  /* 0x000000621b00780c */ /* 0x000fe40003fa4070 */
[----:B------:R-:W3:Y:S04]  /*05e0*/  @!P6 LDG.E.U8 R27, desc[UR6][R6.64+0xc000] ;  /* 0x00c00006061be981 */ /* 0x000ee8000c1e1100 */
[----:B------:R-:W3:Y:S07]  /*05f0*/  @!P6 LDG.E.U8 R10, desc[UR6][R10.64+0x3200] ;  /* 0x003200060a0ae981 */ /* 0x000eee000c1e1100 */
[----:B------:R-:W-:-:S05]  /*0600*/  @!P5 IADD3 R12, P0, PT, R2, R19, RZ ;  /* 0x00000013020cd210 */ /* 0x000fca0007f1e0ff */
[----:B------:R-:W-:Y:S01]  /*0610*/  @!P5 IMAD.X R13, R3, 0x1, R21, P0 ;  /* 0x00000001030dd824 */ /* 0x000fe200000e0615 */
[----:B------:R-:W-:Y:S02]  /*0620*/  ISETP.NE.AND P0, PT, R29, RZ, PT ;  /* 0x000000ff1d00720c */ /* 0x000fe40003f05270 */
[----:B------:R-:W4:Y:S04]  /*0630*/  @!P5 LDG.E.U8 R29, desc[UR6][R6.64+0x10000] ;  /* 0x01000006061dd981 */ /* 0x000f28000c1e1100 */
[----:B------:R-:W4:Y:S01]  /*0640*/  @!P5 LDG.E.U8 R12, desc[UR6][R12.64+0x3280] ;  /* 0x003280060c0cd981 */ /* 0x000f22000c1e1100 */
[----:B------:R-:W-:Y:S01]  /*0650*/  @P2 PRMT R14, R20, 0x9910, RZ ;  /* 0x00009910140e2816 */ /* 0x000fe200000000ff */
[----:B------:R-:W-:-:S04]  /*0660*/  UIADD3 UR4, UPT, UPT, UR4, 0x1, URZ ;  /* 0x0000000104047890 */ /* 0x000fc8000fffe0ff */
[----:B------:R-:W-:Y:S01]  /*0670*/  UISETP.NE.AND UP0, UPT, UR4, 0x80, UPT ;  /* 0x000000800400788c */ /* 0x000fe2000bf05270 */
[----:B--2---:R-:W-:-:S05]  /*0680*/  @P2 IMAD R15, R8, R15, R14 ;  /* 0x0000000f080f2224 */ /* 0x004fca00078e020e */
[----:B------:R-:W-:-:S04]  /*0690*/  @P2 PRMT R20, R15, 0x7610, R20 ;  /* 0x000076100f142816 */ /* 0x000fc80000000014 */
[----:B------:R-:W-:-:S05]  /*06a0*/  @!P6 PRMT R8, R20, 0x9910, RZ ;  /* 0x000099101408e816 */ /* 0x000fca00000000ff */
[----:B---3--:R-:W-:-:S05]  /*06b0*/  @!P6 IMAD R27, R10, R27, R8 ;  /* 0x0000001b0a1be224 */ /* 0x008fca00078e0208 */
[----:B------:R-:W-:-:S04]  /*06c0*/  @!P6 PRMT R20, R27, 0x7610, R20 ;  /* 0x000076101b14e816 */ /* 0x000fc80000000014 */
[----:B------:R-:W-:-:S05]  /*06d0*/  @!P5 PRMT R8, R20, 0x9910, RZ ;  /* 0x000099101408d816 */ /* 0x000fca00000000ff */
[----:B----4-:R-:W-:Y:S01]  /*06e0*/  @!P5 IMAD R12, R12, R29, R8 ;  /* 0x0000001d0c0cd224 */ /* 0x010fe200078e0208 */
[----:B------:R-:W-:-:S04]  /*06f0*/  IADD3 R6, P6, PT, R6, 0x80, RZ ;  /* 0x0000008006067810 */ /* 0x000fc80007fde0ff */
[----:B------:R-:W-:Y:S02]  /*0700*/  @!P5 PRMT R20, R12, 0x7610, R20 ;  /* 0x000076100c14d816 */ /* 0x000fe40000000014 */
[----:B------:R-:W-:Y:S01]  /*0710*/  IADD3 R19, P5, PT, R19, 0x1, RZ ;  /* 0x0000000113137810 */ /* 0x000fe20007fbe0ff */
[----:B------:R-:W-:-:S04]  /*0720*/  IMAD.X R7, RZ, RZ, R7, P6 ;  /* 0x000000ffff077224 */ /* 0x000fc800030e0607 */
[----:B------:R-:W-:Y:S01]  /*0730*/  IMAD.X R21, RZ, RZ, R21, P5 ;  /* 0x000000ffff157224 */ /* 0x000fe200028e0615 */
[----:B------:R-:W-:Y:S07]  /*0740*/  BRA.U UP0, `(.L_x_0) ;  /* 0xfffffff900bc7547 */ /* 0x000fee000b83ffff */
[----:B------:R-:W0:Y:S01]  /*0750*/  LDCU.64 UR4, c[0x0][0x390] ;  /* 0x00007200ff0477ac */ /* 0x000e220008000a00 */
[----:B------:R-:W-:-:S04]  /*0760*/  IMAD R25, R25, 0x3200, R18 ;  /* 0x0000320019197824 */ /* 0x000fc800078e0212 */
[----:B------:R-:W-:-:S04]  /*0770*/  IMAD.IADD R4, R4, 0x1, R25 ;  /* 0x0000000104047824 */ /* 0x000fc800078e0219 */
[----:B------:R-:W-:-:S05]  /*0780*/  IMAD R4, R23, 0x80, R4 ;  /* 0x0000008017047824 */ /* 0x000fca00078e0204 */
[----:B0-----:R-:W-:-:S05]  /*0790*/  IADD3 R2, P0, PT, R4, UR4, RZ ;  /* 0x0000000404027c10 */ /* 0x001fca000ff1e0ff */
[----:B------:R-:W-:-:S05]  /*07a0*/  IMAD.X R3, RZ, RZ, UR5, P0 ;  /* 0x00000005ff037e24 */ /* 0x000fca00080e06ff */
[----:B------:R-:W-:Y:S01]  /*07b0*/  STG.E.U8 desc[UR6][R2.64], R20 ;  /* 0x0000001402007986 */ /* 0x000fe2000c101106 */
[----:B------:R-:W-:Y:S05]  /*07c0*/  EXIT ;  /* 0x000000000000794d */ /* 0x000fea0003800000 */
.L_x_1:
[----:B------:R-:W-:-:S00]  /*07d0*/  BRA `(.L_x_1) ;  /* 0xfffffffc00fc7947 */ /* 0x000fc0000383ffff */
[----:B------:R-:W-:-:S00]  /*07e0*/  NOP ;  /* 0x0000000000007918 */ /* 0x000fc00000000000 */
        /* <DEDUP_REMOVED lines=9> */
.L_x_2:


//--------------------- .nv.shared.reserved.0     --------------------------
	.section	.nv.shared.reserved.0,"aw",@nobits
	.weak		__nv_reservedSMEM_offset_0_alias
	.size		__nv_reservedSMEM_offset_0_alias, 0, 64
	.other		__nv_reservedSMEM_offset_0_alias,@"STO_CUDA_RESERVED_SHARED STV_DEFAULT"
__nv_reservedSMEM_offset_0_alias:
	.zero		0
	.zero		64


//--------------------- .nv.constant0._Z18conv2d_cuda_kernelPKhS0_Ph --------------------------
	.section	.nv.constant0._Z18conv2d_cuda_kernelPKhS0_Ph,"a",@progbits
	.sectionflags	@""
	.align	4
.nv.constant0._Z18conv2d_cuda_kernelPKhS0_Ph:
	.zero		920


//--------------------- SYMBOLS --------------------------

	.type		.nv.reservedSmem.offset0,@object
	.size		.nv.reservedSmem.offset0,0x4
